//
// Generated by NVIDIA NVVM Compiler
//
// Compiler Build ID: CL-36424714
// Cuda compilation tools, release 13.0, V13.0.88
// Based on NVVM 20.0.0
//

.version 9.0
.target sm_100
.address_size 64

	// .globl	_Z9vectorAddPiS_ii

.visible .entry _Z9vectorAddPiS_ii(
	.param .u64 .ptr .align 1 _Z9vectorAddPiS_ii_param_0,
	.param .u64 .ptr .align 1 _Z9vectorAddPiS_ii_param_1,
	.param .u32 _Z9vectorAddPiS_ii_param_2,
	.param .u32 _Z9vectorAddPiS_ii_param_3
)
{
	.reg .b32 	%r<5>;
	.reg .b64 	%rd<8>;

	ld.param.u64 	%rd1, [_Z9vectorAddPiS_ii_param_0];
	ld.param.u64 	%rd2, [_Z9vectorAddPiS_ii_param_1];
	ld.param.u32 	%r1, [_Z9vectorAddPiS_ii_param_2];
	cvta.to.global.u64 	%rd3, %rd2;
	cvta.to.global.u64 	%rd4, %rd1;
	mov.u32 	%r2, %tid.x;
	mul.wide.u32 	%rd5, %r2, 4;
	add.s64 	%rd6, %rd4, %rd5;
	ld.global.u32 	%r3, [%rd6];
	mul.lo.s32 	%r4, %r3, %r1;
	add.s64 	%rd7, %rd3, %rd5;
	st.global.u32 	[%rd7], %r4;
	ret;

}


// ===== COMPILED SASS (sm_100) =====

	.target	sm_100

	.elftype	@"ET_EXEC"


//--------------------- .note.nv.tkinfo           --------------------------
	.section	.note.nv.tkinfo,"",@"SHT_NOTE"
	.sectionflags	@"SHF_NOTE_NV_TKINFO"
	.tkinfo
        /*0018*/ 	.word	0x00000002
        /*0030*/ 	.string	""
        /*0030*/ 	.string	"ptxas"
        /*0030*/ 	.string	"Cuda compilation tools, release 13.0, V13.0.88"
        /*0030*/ 	.string	"Build cuda_13.0.r13.0/compiler.36424714_0"
        /*0030*/ 	.string	"-arch sm_100 -m 64 "



//--------------------- .note.nv.cuinfo           --------------------------
	.section	.note.nv.cuinfo,"",@"SHT_NOTE"
	.sectionflags	@"SHF_NOTE_NV_CUINFO"
        /*0018*/ 	.short	0x0002
        /*001a*/ 	.short	0x0064
        /*001c*/ 	.short	0x0082
	.zero		2


//--------------------- .nv.info                  --------------------------
	.section	.nv.info,"",@"SHT_CUDA_INFO"
	.align	4


	//----- nvinfo : EIATTR_REGCOUNT
	.align		4
        /*0000*/ 	.byte	0x04, 0x2f
        /*0002*/ 	.short	(.L_1 - .L_0)
	.align		4
.L_0:
        /*0004*/ 	.word	index@(_Z9vectorAddPiS_ii)
        /*0008*/ 	.word	0x0000000a


	//----- nvinfo : EIATTR_FRAME_SIZE
	.align		4
.L_1:
        /*000c*/ 	.byte	0x04, 0x11
        /*000e*/ 	.short	(.L_3 - .L_2)
	.align		4
.L_2:
        /*0010*/ 	.word	index@(_Z9vectorAddPiS_ii)
        /*0014*/ 	.word	0x00000000


	//----- nvinfo : EIATTR_MIN_STACK_SIZE
	.align		4
.L_3:
        /*0018*/ 	.byte	0x04, 0x12
        /*001a*/ 	.short	(.L_5 - .L_4)
	.align		4
.L_4:
        /*001c*/ 	.word	index@(_Z9vectorAddPiS_ii)
        /*0020*/ 	.word	0x00000000
.L_5:


//--------------------- .nv.compat                --------------------------
	.section	.nv.compat,"",@"SHT_CUDA_COMPAT_INFO"
	.align	4
        /*0000*/ 	.byte	0x02, 0x09, 0x00, 0x00, 0x02, 0x02, 0x01, 0x00, 0x02, 0x05, 0x05, 0x00, 0x03, 0x07, 0x01, 0x01
        /*0010*/ 	.byte	0x02, 0x03, 0x00, 0x00, 0x02, 0x06, 0x01, 0x00, 0x04, 0x0b, 0x08, 0x00, 0x09, 0x00, 0x00, 0x00
        /*0020*/ 	.byte	0x00, 0x00, 0x00, 0x00


//--------------------- .nv.info._Z9vectorAddPiS_ii --------------------------
	.section	.nv.info._Z9vectorAddPiS_ii,"",@"SHT_CUDA_INFO"
	.sectionflags	@""
	.align	4


	//----- nvinfo : EIATTR_CUDA_API_VERSION
	.align		4
        /*0000*/ 	.byte	0x04, 0x37
        /*0002*/ 	.short	(.L_7 - .L_6)
.L_6:
        /*0004*/ 	.word	0x00000082


	//----- nvinfo : EIATTR_KPARAM_INFO
	.align		4
.L_7:
        /*0008*/ 	.byte	0x04, 0x17
        /*000a*/ 	.short	(.L_9 - .L_8)
.L_8:
        /*000c*/ 	.word	0x00000000
        /*0010*/ 	.short	0x0003
        /*0012*/ 	.short	0x0014
        /*0014*/ 	.byte	0x00, 0xf0, 0x11, 0x00


	//----- nvinfo : EIATTR_KPARAM_INFO
	.align		4
.L_9:
        /*0018*/ 	.byte	0x04, 0x17
        /*001a*/ 	.short	(.L_11 - .L_10)
.L_10:
        /*001c*/ 	.word	0x00000000
        /*0020*/ 	.short	0x0002
        /*0022*/ 	.short	0x0010
        /*0024*/ 	.byte	0x00, 0xf0, 0x11, 0x00


	//----- nvinfo : EIATTR_KPARAM_INFO
	.align		4
.L_11:
        /*0028*/ 	.byte	0x04, 0x17
        /*002a*/ 	.short	(.L_13 - .L_12)
.L_12:
        /*002c*/ 	.word	0x00000000
        /*0030*/ 	.short	0x0001
        /*0032*/ 	.short	0x0008
        /*0034*/ 	.byte	0x00, 0xf5, 0x21, 0x00


	//----- nvinfo : EIATTR_KPARAM_INFO
	.align		4
.L_13:
        /*0038*/ 	.byte	0x04, 0x17
        /*003a*/ 	.short	(.L_15 - .L_14)
.L_14:
        /*003c*/ 	.word	0x00000000
        /*0040*/ 	.short	0x0000
        /*0042*/ 	.short	0x0000
        /*0044*/ 	.byte	0x00, 0xf5, 0x21, 0x00


	//----- nvinfo : EIATTR_SPARSE_MMA_MASK
	.align		4
.L_15:
        /*0048*/ 	.byte	0x03, 0x50
        /*004a*/ 	.short	0x0000


	//----- nvinfo : EIATTR_MAXREG_COUNT
	.align		4
        /*004c*/ 	.byte	0x03, 0x1b
        /*004e*/ 	.short	0x00ff


	//----- nvinfo : EIATTR_MERCURY_ISA_VERSION
	.align		4
        /*0050*/ 	.byte	0x03, 0x5f
        /*0052*/ 	.short	0x0101


	//----- nvinfo : EIATTR_VRC_CTA_INIT_COUNT
	.align		4
        /*0054*/ 	.byte	0x02, 0x4a
	.zero		1
	.zero		1


	//----- nvinfo : EIATTR_EXIT_INSTR_OFFSETS
	.align		4
        /*0058*/ 	.byte	0x04, 0x1c
        /*005a*/ 	.short	(.L_17 - .L_16)


	//   ....[0]....
.L_16:
        /*005c*/ 	.word	0x000000b0


	//----- nvinfo : EIATTR_CBANK_PARAM_SIZE
	.align		4
.L_17:
        /*0060*/ 	.byte	0x03, 0x19
        /*0062*/ 	.short	0x0018


	//----- nvinfo : EIATTR_PARAM_CBANK
	.align		4
        /*0064*/ 	.byte	0x04, 0x0a
        /*0066*/ 	.short	(.L_19 - .L_18)
	.align		4
.L_18:
        /*0068*/ 	.word	index@(.nv.constant0._Z9vectorAddPiS_ii)
        /*006c*/ 	.short	0x0380
        /*006e*/ 	.short	0x0018


	//----- nvinfo : EIATTR_SW_WAR
	.align		4
.L_19:
        /*0070*/ 	.byte	0x04, 0x36
        /*0072*/ 	.short	(.L_21 - .L_20)
.L_20:
        /*0074*/ 	.word	0x00000008
.L_21:


//--------------------- .nv.callgraph             --------------------------
	.section	.nv.callgraph,"",@"SHT_CUDA_CALLGRAPH"
	.align	4
	.sectionentsize	8
	.align		4
        /*0000*/ 	.word	0x00000000
	.align		4
        /*0004*/ 	.word	0xffffffff
	.align		4
        /*0008*/ 	.word	0x00000000
	.align		4
        /*000c*/ 	.word	0xfffffffe
	.align		4
        /*0010*/ 	.word	0x00000000
	.align		4
        /*0014*/ 	.word	0xfffffffd
	.align		4
        /*0018*/ 	.word	0x00000000
	.align		4
        /*001c*/ 	.word	0xfffffffc


//--------------------- .text._Z9vectorAddPiS_ii  --------------------------
	.section	.text._Z9vectorAddPiS_ii,"ax",@progbits
	.align	128
        .global         _Z9vectorAddPiS_ii
        .type           _Z9vectorAddPiS_ii,@function
        .size           _Z9vectorAddPiS_ii,(.L_x_1 - _Z9vectorAddPiS_ii)
        .other          _Z9vectorAddPiS_ii,@"STO_CUDA_ENTRY STV_DEFAULT"
_Z9vectorAddPiS_ii:
.text._Z9vectorAddPiS_ii:
[----:B------:R-:W-:Y:S01]  /*0000*/  LDC R1, c[0x0][0x37c] ;  /* 0x0000df00ff017b82 */ /* 0x000fe20000000800 */
[----:B------:R-:W0:Y:S07]  /*0010*/  S2R R7, SR_TID.X ;  /* 0x0000000000077919 */ /* 0x000e2e0000002100 */
[----:B------:R-:W0:Y:S01]  /*0020*/  LDC.64 R2, c[0x0][0x380] ;  /* 0x0000e000ff027b82 */ /* 0x000e220000000a00 */
[----:B------:R-:W1:Y:S01]  /*0030*/  LDCU.64 UR4, c[0x0][0x358] ;  /* 0x00006b00ff0477ac */ /* 0x000e620008000a00 */
[----:B------:R-:W2:Y:S06]  /*0040*/  LDCU UR6, c[0x0][0x390] ;  /* 0x00007200ff0677ac */ /* 0x000eac0008000800 */
[----:B------:R-:W3:Y:S01]  /*0050*/  LDC.64 R4, c[0x0][0x388] ;  /* 0x0000e200ff047b82 */ /* 0x000ee20000000a00 */
[----:B0-----:R-:W-:-:S06]  /*0060*/  IMAD.WIDE.U32 R2, R7, 0x4, R2 ;  /* 0x0000000407027825 */ /* 0x001fcc00078e0002 */
[----:B-1----:R-:W2:Y:S01]  /*0070*/  LDG.E R2, desc[UR4][R2.64] ;  /* 0x0000000402027981 */ /* 0x002ea2000c1e1900 */
[----:B---3--:R-:W-:-:S04]  /*0080*/  IMAD.WIDE.U32 R4, R7, 0x4, R4 ;  /* 0x0000000407047825 */ /* 0x008fc800078e0004 */
[----:B--2---:R-:W-:-:S05]  /*0090*/  IMAD R7, R2, UR6, RZ ;  /* 0x0000000602077c24 */ /* 0x004fca000f8e02ff */
[----:B------:R-:W-:Y:S01]  /*00a0*/  STG.E desc[UR4][R4.64], R7 ;  /* 0x0000000704007986 */ /* 0x000fe2000c101904 */
[----:B------:R-:W-:Y:S05]  /*00b0*/  EXIT ;  /* 0x000000000000794d */ /* 0x000fea0003800000 */
.L_x_0:
[----:B------:R-:W-:-:S00]  /*00c0*/  BRA `(.L_x_0) ;  /* 0xfffffffc00fc7947 */ /* 0x000fc0000383ffff */
[----:B------:R-:W-:-:S00]  /*00d0*/  NOP ;  /* 0x0000000000007918 */ /* 0x000fc00000000000 */
        /* <DEDUP_REMOVED lines=10> */
.L_x_1:


//--------------------- .nv.shared.reserved.0     --------------------------
	.section	.nv.shared.reserved.0,"aw",@nobits
	.weak		__nv_reservedSMEM_offset_0_alias
	.size		__nv_reservedSMEM_offset_0_alias, 0, 64
	.other		__nv_reservedSMEM_offset_0_alias,@"STO_CUDA_RESERVED_SHARED STV_DEFAULT"
__nv_reservedSMEM_offset_0_alias:
	.zero		0
	.zero		64


//--------------------- .nv.constant0._Z9vectorAddPiS_ii --------------------------
	.section	.nv.constant0._Z9vectorAddPiS_ii,"a",@progbits
	.sectionflags	@""
	.align	4
.nv.constant0._Z9vectorAddPiS_ii:
	.zero		920


//--------------------- SYMBOLS --------------------------

	.type		.nv.reservedSmem.offset0,@object
	.size		.nv.reservedSmem.offset0,0x4
